//
// Generated by NVIDIA NVVM Compiler
//
// Compiler Build ID: CL-36424714
// Cuda compilation tools, release 13.0, V13.0.88
// Based on NVVM 20.0.0
//

.version 9.0
.target sm_100
.address_size 64

	// .globl	_Z11hist_kernelPcS_S_S_ii
.extern .func  (.param .b32 func_retval0) vprintf
(
	.param .b64 vprintf_param_0,
	.param .b64 vprintf_param_1
)
;
.global .align 1 .b8 $str[13] = {77, 97, 116, 99, 104, 32, 102, 111, 117, 110, 100, 10};
.global .align 1 .b8 $str$1[16] = {73, 110, 100, 105, 99, 101, 115, 32, 37, 100, 32, 37, 100, 32, 10};

.visible .entry _Z11hist_kernelPcS_S_S_ii(
	.param .u64 .ptr .align 1 _Z11hist_kernelPcS_S_S_ii_param_0,
	.param .u64 .ptr .align 1 _Z11hist_kernelPcS_S_S_ii_param_1,
	.param .u64 .ptr .align 1 _Z11hist_kernelPcS_S_S_ii_param_2,
	.param .u64 .ptr .align 1 _Z11hist_kernelPcS_S_S_ii_param_3,
	.param .u32 _Z11hist_kernelPcS_S_S_ii_param_4,
	.param .u32 _Z11hist_kernelPcS_S_S_ii_param_5
)
{
	.local .align 8 .b8 	__local_depot0[8];
	.reg .b64 	%SP;
	.reg .b64 	%SPL;
	.reg .pred 	%p<6>;
	.reg .b16 	%rs<3>;
	.reg .b32 	%r<25>;
	.reg .b64 	%rd<16>;

	mov.u64 	%SPL, __local_depot0;
	cvta.local.u64 	%SP, %SPL;
	ld.param.u64 	%rd5, [_Z11hist_kernelPcS_S_S_ii_param_0];
	ld.param.u64 	%rd6, [_Z11hist_kernelPcS_S_S_ii_param_1];
	ld.param.u32 	%r10, [_Z11hist_kernelPcS_S_S_ii_param_4];
	ld.param.u32 	%r11, [_Z11hist_kernelPcS_S_S_ii_param_5];
	mov.u32 	%r12, %tid.x;
	mov.u32 	%r13, %ctaid.x;
	mov.u32 	%r1, %ntid.x;
	mad.lo.s32 	%r23, %r13, %r1, %r12;
	setp.ge.s32 	%p1, %r23, %r10;
	@%p1 bra 	$L__BB0_8;
	mov.u32 	%r14, %tid.y;
	mov.u32 	%r15, %ctaid.y;
	mov.u32 	%r16, %ntid.y;
	mad.lo.s32 	%r3, %r15, %r16, %r14;
	mov.u32 	%r17, %nctaid.y;
	mul.lo.s32 	%r4, %r16, %r17;
	mov.u32 	%r18, %nctaid.x;
	mul.lo.s32 	%r5, %r1, %r18;
	add.u64 	%rd7, %SP, 0;
	add.u64 	%rd1, %SPL, 0;
	cvta.to.global.u64 	%rd2, %rd5;
	cvta.to.global.u64 	%rd3, %rd6;
	mov.u64 	%rd11, $str;
	mov.u64 	%rd13, $str$1;
$L__BB0_2:
	setp.ge.s32 	%p2, %r3, %r11;
	@%p2 bra 	$L__BB0_7;
	cvt.s64.s32 	%rd8, %r23;
	add.s64 	%rd4, %rd2, %rd8;
	mov.u32 	%r24, %r3;
$L__BB0_4:
	ld.global.u8 	%rs1, [%rd4];
	cvt.s64.s32 	%rd9, %r24;
	add.s64 	%rd10, %rd3, %rd9;
	ld.global.u8 	%rs2, [%rd10];
	setp.ne.s16 	%p3, %rs1, %rs2;
	@%p3 bra 	$L__BB0_6;
	cvta.global.u64 	%rd12, %rd11;
	{ // callseq 0, 0
	.param .b64 param0;
	st.param.b64 	[param0], %rd12;
	.param .b64 param1;
	st.param.b64 	[param1], 0;
	.param .b32 retval0;
	call.uni (retval0), 
	vprintf, 
	(
	param0, 
	param1
	);
	ld.param.b32 	%r19, [retval0];
	} // callseq 0
	st.local.v2.u32 	[%rd1], {%r23, %r24};
	cvta.global.u64 	%rd14, %rd13;
	{ // callseq 1, 0
	.param .b64 param0;
	st.param.b64 	[param0], %rd14;
	.param .b64 param1;
	st.param.b64 	[param1], %rd7;
	.param .b32 retval0;
	call.uni (retval0), 
	vprintf, 
	(
	param0, 
	param1
	);
	ld.param.b32 	%r21, [retval0];
	} // callseq 1
$L__BB0_6:
	add.s32 	%r24, %r24, %r4;
	setp.lt.s32 	%p4, %r24, %r11;
	@%p4 bra 	$L__BB0_4;
$L__BB0_7:
	add.s32 	%r23, %r23, %r5;
	setp.lt.s32 	%p5, %r23, %r10;
	@%p5 bra 	$L__BB0_2;
$L__BB0_8:
	ret;

}


// ===== COMPILED SASS (sm_100) =====

	.target	sm_100

	.elftype	@"ET_EXEC"


//--------------------- .note.nv.tkinfo           --------------------------
	.section	.note.nv.tkinfo,"",@"SHT_NOTE"
	.sectionflags	@"SHF_NOTE_NV_TKINFO"
	.tkinfo
        /*0018*/ 	.word	0x00000002
        /*0030*/ 	.string	""
        /*0030*/ 	.string	"ptxas"
        /*0030*/ 	.string	"Cuda compilation tools, release 13.0, V13.0.88"
        /*0030*/ 	.string	"Build cuda_13.0.r13.0/compiler.36424714_0"
        /*0030*/ 	.string	"-arch sm_100 -m 64 "



//--------------------- .note.nv.cuinfo           --------------------------
	.section	.note.nv.cuinfo,"",@"SHT_NOTE"
	.sectionflags	@"SHF_NOTE_NV_CUINFO"
        /*0018*/ 	.short	0x0002
        /*001a*/ 	.short	0x0064
        /*001c*/ 	.short	0x0082
	.zero		2


//--------------------- .nv.info                  --------------------------
	.section	.nv.info,"",@"SHT_CUDA_INFO"
	.align	4


	//----- nvinfo : EIATTR_REGCOUNT
	.align		4
        /*0000*/ 	.byte	0x04, 0x2f
        /*0002*/ 	.short	(.L_3 - .L_2)
	.align		4
.L_2:
        /*0004*/ 	.word	index@(_Z11hist_kernelPcS_S_S_ii)
        /*0008*/ 	.word	0x0000001d


	//----- nvinfo : EIATTR_FRAME_SIZE
	.align		4
.L_3:
        /*000c*/ 	.byte	0x04, 0x11
        /*000e*/ 	.short	(.L_5 - .L_4)
	.align		4
.L_4:
        /*0010*/ 	.word	index@(_Z11hist_kernelPcS_S_S_ii)
        /*0014*/ 	.word	0x00000008


	//----- nvinfo : EIATTR_MIN_STACK_SIZE
	.align		4
.L_5:
        /*0018*/ 	.byte	0x04, 0x12
        /*001a*/ 	.short	(.L_7 - .L_6)
	.align		4
.L_6:
        /*001c*/ 	.word	index@(_Z11hist_kernelPcS_S_S_ii)
        /*0020*/ 	.word	0x00000008
.L_7:


//--------------------- .nv.compat                --------------------------
	.section	.nv.compat,"",@"SHT_CUDA_COMPAT_INFO"
	.align	4
        /*0000*/ 	.byte	0x02, 0x09, 0x00, 0x00, 0x02, 0x02, 0x01, 0x00, 0x02, 0x05, 0x05, 0x00, 0x03, 0x07, 0x01, 0x01
        /*0010*/ 	.byte	0x02, 0x03, 0x00, 0x00, 0x02, 0x06, 0x01, 0x00, 0x04, 0x0b, 0x08, 0x00, 0x09, 0x00, 0x00, 0x00
        /*0020*/ 	.byte	0x00, 0x00, 0x00, 0x00


//--------------------- .nv.info._Z11hist_kernelPcS_S_S_ii --------------------------
	.section	.nv.info._Z11hist_kernelPcS_S_S_ii,"",@"SHT_CUDA_INFO"
	.sectionflags	@""
	.align	4


	//----- nvinfo : EIATTR_CUDA_API_VERSION
	.align		4
        /*0000*/ 	.byte	0x04, 0x37
        /*0002*/ 	.short	(.L_9 - .L_8)
.L_8:
        /*0004*/ 	.word	0x00000082


	//----- nvinfo : EIATTR_KPARAM_INFO
	.align		4
.L_9:
        /*0008*/ 	.byte	0x04, 0x17
        /*000a*/ 	.short	(.L_11 - .L_10)
.L_10:
        /*000c*/ 	.word	0x00000000
        /*0010*/ 	.short	0x0005
        /*0012*/ 	.short	0x0024
        /*0014*/ 	.byte	0x00, 0xf0, 0x11, 0x00


	//----- nvinfo : EIATTR_KPARAM_INFO
	.align		4
.L_11:
        /*0018*/ 	.byte	0x04, 0x17
        /*001a*/ 	.short	(.L_13 - .L_12)
.L_12:
        /*001c*/ 	.word	0x00000000
        /*0020*/ 	.short	0x0004
        /*0022*/ 	.short	0x0020
        /*0024*/ 	.byte	0x00, 0xf0, 0x11, 0x00


	//----- nvinfo : EIATTR_KPARAM_INFO
	.align		4
.L_13:
        /*0028*/ 	.byte	0x04, 0x17
        /*002a*/ 	.short	(.L_15 - .L_14)
.L_14:
        /*002c*/ 	.word	0x00000000
        /*0030*/ 	.short	0x0003
        /*0032*/ 	.short	0x0018
        /*0034*/ 	.byte	0x00, 0xf5, 0x21, 0x00


	//----- nvinfo : EIATTR_KPARAM_INFO
	.align		4
.L_15:
        /*0038*/ 	.byte	0x04, 0x17
        /*003a*/ 	.short	(.L_17 - .L_16)
.L_16:
        /*003c*/ 	.word	0x00000000
        /*0040*/ 	.short	0x0002
        /*0042*/ 	.short	0x0010
        /*0044*/ 	.byte	0x00, 0xf5, 0x21, 0x00


	//----- nvinfo : EIATTR_KPARAM_INFO
	.align		4
.L_17:
        /*0048*/ 	.byte	0x04, 0x17
        /*004a*/ 	.short	(.L_19 - .L_18)
.L_18:
        /*004c*/ 	.word	0x00000000
        /*0050*/ 	.short	0x0001
        /*0052*/ 	.short	0x0008
        /*0054*/ 	.byte	0x00, 0xf5, 0x21, 0x00


	//----- nvinfo : EIATTR_KPARAM_INFO
	.align		4
.L_19:
        /*0058*/ 	.byte	0x04, 0x17
        /*005a*/ 	.short	(.L_21 - .L_20)
.L_20:
        /*005c*/ 	.word	0x00000000
        /*0060*/ 	.short	0x0000
        /*0062*/ 	.short	0x0000
        /*0064*/ 	.byte	0x00, 0xf5, 0x21, 0x00


	//----- nvinfo : EIATTR_SPARSE_MMA_MASK
	.align		4
.L_21:
        /*0068*/ 	.byte	0x03, 0x50
        /*006a*/ 	.short	0x0000


	//----- nvinfo : EIATTR_MAXREG_COUNT
	.align		4
        /*006c*/ 	.byte	0x03, 0x1b
        /*006e*/ 	.short	0x00ff


	//----- nvinfo : EIATTR_EXTERNS
	.align		4
        /*0070*/ 	.byte	0x04, 0x0f
        /*0072*/ 	.short	(.L_23 - .L_22)


	//   ....[0]....
	.align		4
.L_22:
        /*0074*/ 	.word	index@(vprintf)


	//----- nvinfo : EIATTR_MERCURY_ISA_VERSION
	.align		4
.L_23:
        /*0078*/ 	.byte	0x03, 0x5f
        /*007a*/ 	.short	0x0101


	//----- nvinfo : EIATTR_VRC_CTA_INIT_COUNT
	.align		4
        /*007c*/ 	.byte	0x02, 0x4a
	.zero		1
	.zero		1


	//----- nvinfo : EIATTR_SYSCALL_OFFSETS
	.align		4
        /*0080*/ 	.byte	0x04, 0x46
        /*0082*/ 	.short	(.L_25 - .L_24)


	//   ....[0]....
.L_24:
        /*0084*/ 	.word	0x000002e0


	//   ....[1]....
        /*0088*/ 	.word	0x00000370


	//----- nvinfo : EIATTR_EXIT_INSTR_OFFSETS
	.align		4
.L_25:
        /*008c*/ 	.byte	0x04, 0x1c
        /*008e*/ 	.short	(.L_27 - .L_26)


	//   ....[0]....
.L_26:
        /*0090*/ 	.word	0x000000c0


	//   ....[1]....
        /*0094*/ 	.word	0x00000410


	//----- nvinfo : EIATTR_CRS_STACK_SIZE
	.align		4
.L_27:
        /*0098*/ 	.byte	0x04, 0x1e
        /*009a*/ 	.short	(.L_29 - .L_28)
.L_28:
        /*009c*/ 	.word	0x00000000


	//----- nvinfo : EIATTR_CBANK_PARAM_SIZE
	.align		4
.L_29:
        /*00a0*/ 	.byte	0x03, 0x19
        /*00a2*/ 	.short	0x0028


	//----- nvinfo : EIATTR_PARAM_CBANK
	.align		4
        /*00a4*/ 	.byte	0x04, 0x0a
        /*00a6*/ 	.short	(.L_31 - .L_30)
	.align		4
.L_30:
        /*00a8*/ 	.word	index@(.nv.constant0._Z11hist_kernelPcS_S_S_ii)
        /*00ac*/ 	.short	0x0380
        /*00ae*/ 	.short	0x0028


	//----- nvinfo : EIATTR_SW_WAR
	.align		4
.L_31:
        /*00b0*/ 	.byte	0x04, 0x36
        /*00b2*/ 	.short	(.L_33 - .L_32)
.L_32:
        /*00b4*/ 	.word	0x00000008
.L_33:


//--------------------- .nv.callgraph             --------------------------
	.section	.nv.callgraph,"",@"SHT_CUDA_CALLGRAPH"
	.align	4
	.sectionentsize	8
	.align		4
        /*0000*/ 	.word	0x00000000
	.align		4
        /*0004*/ 	.word	0xffffffff
	.align		4
        /*0008*/ 	.word	index@(_Z11hist_kernelPcS_S_S_ii)
	.align		4
        /*000c*/ 	.word	index@(vprintf)
	.align		4
        /*0010*/ 	.word	0x00000000
	.align		4
        /*0014*/ 	.word	0xfffffffe
	.align		4
        /*0018*/ 	.word	0x00000000
	.align		4
        /*001c*/ 	.word	0xfffffffd
	.align		4
        /*0020*/ 	.word	0x00000000
	.align		4
        /*0024*/ 	.word	0xfffffffc


//--------------------- .nv.constant4             --------------------------
	.section	.nv.constant4,"a",@progbits
	.align	8
	.align		8
.nv.constant4:
        /*0000*/ 	.dword	vprintf
	.align		8
        /*0008*/ 	.dword	$str
	.align		8
        /*0010*/ 	.dword	$str$1


//--------------------- .text._Z11hist_kernelPcS_S_S_ii --------------------------
	.section	.text._Z11hist_kernelPcS_S_S_ii,"ax",@progbits
	.align	128
        .global         _Z11hist_kernelPcS_S_S_ii
        .type           _Z11hist_kernelPcS_S_S_ii,@function
        .size           _Z11hist_kernelPcS_S_S_ii,(.L_x_8 - _Z11hist_kernelPcS_S_S_ii)
        .other          _Z11hist_kernelPcS_S_S_ii,@"STO_CUDA_ENTRY STV_DEFAULT"
_Z11hist_kernelPcS_S_S_ii:
.text._Z11hist_kernelPcS_S_S_ii:
[----:B------:R-:W0:Y:S01]  /*0000*/  LDC R1, c[0x0][0x37c] ;  /* 0x0000df00ff017b82 */ /* 0x000e220000000800 */
[----:B------:R-:W1:Y:S01]  /*0010*/  S2R R18, SR_TID.X ;  /* 0x0000000000127919 */ /* 0x000e620000002100 */
[----:B------:R-:W2:Y:S06]  /*0020*/  LDCU UR5, c[0x0][0x2fc] ;  /* 0x00005f80ff0577ac */ /* 0x000eac0008000800 */
[----:B------:R-:W1:Y:S01]  /*0030*/  S2UR UR6, SR_CTAID.X ;  /* 0x00000000000679c3 */ /* 0x000e620000002500 */
[----:B0-----:R-:W-:Y:S01]  /*0040*/  VIADD R1, R1, 0xfffffff8 ;  /* 0xfffffff801017836 */ /* 0x001fe20000000000 */
[----:B------:R-:W0:Y:S01]  /*0050*/  LDCU UR7, c[0x0][0x3a0] ;  /* 0x00007400ff0777ac */ /* 0x000e220008000800 */
[----:B------:R-:W3:Y:S05]  /*0060*/  LDCU UR4, c[0x0][0x2f8] ;  /* 0x00005f00ff0477ac */ /* 0x000eea0008000800 */
[----:B------:R-:W1:Y:S01]  /*0070*/  LDC R25, c[0x0][0x360] ;  /* 0x0000d800ff197b82 */ /* 0x000e620000000800 */
[----:B---3--:R-:W-:-:S05]  /*0080*/  IADD3 R23, P1, PT, R1, UR4, RZ ;  /* 0x0000000401177c10 */ /* 0x008fca000ff3e0ff */
[----:B--2---:R-:W-:Y:S02]  /*0090*/  IMAD.X R22, RZ, RZ, UR5, P1 ;  /* 0x00000005ff167e24 */ /* 0x004fe400088e06ff */
[----:B-1----:R-:W-:-:S05]  /*00a0*/  IMAD R18, R25, UR6, R18 ;  /* 0x0000000619127c24 */ /* 0x002fca000f8e0212 */
[----:B0-----:R-:W-:-:S13]  /*00b0*/  ISETP.GE.AND P0, PT, R18, UR7, PT ;  /* 0x0000000712007c0c */ /* 0x001fda000bf06270 */
[----:B------:R-:W-:Y:S05]  /*00c0*/  @P0 EXIT ;  /* 0x000000000000094d */ /* 0x000fea0003800000 */
[----:B------:R-:W0:Y:S01]  /*00d0*/  S2R R26, SR_TID.Y ;  /* 0x00000000001a7919 */ /* 0x000e220000002200 */
[----:B------:R-:W0:Y:S01]  /*00e0*/  S2UR UR4, SR_CTAID.Y ;  /* 0x00000000000479c3 */ /* 0x000e220000002600 */
[----:B------:R-:W1:Y:S01]  /*00f0*/  LDCU.64 UR36, c[0x0][0x358] ;  /* 0x00006b00ff2477ac */ /* 0x000e620008000a00 */
[----:B------:R-:W2:Y:S06]  /*0100*/  LDCU UR40, c[0x0][0x3a4] ;  /* 0x00007480ff2877ac */ /* 0x000eac0008000800 */
[----:B------:R-:W0:Y:S01]  /*0110*/  LDC R3, c[0x0][0x364] ;  /* 0x0000d900ff037b82 */ /* 0x000e220000000800 */
[----:B------:R-:W3:Y:S01]  /*0120*/  LDCU UR5, c[0x0][0x374] ;  /* 0x00006e80ff0577ac */ /* 0x000ee20008000800 */
[----:B------:R-:W4:Y:S01]  /*0130*/  LDCU UR6, c[0x0][0x370] ;  /* 0x00006e00ff0677ac */ /* 0x000f220008000800 */
[----:B------:R-:W0:Y:S01]  /*0140*/  LDCU.64 UR38, c[0x0][0x388] ;  /* 0x00007100ff2677ac */ /* 0x000e220008000a00 */
[----:B----4-:R-:W-:-:S02]  /*0150*/  IMAD R25, R25, UR6, RZ ;  /* 0x0000000619197c24 */ /* 0x010fc4000f8e02ff */
[C---:B0-----:R-:W-:Y:S02]  /*0160*/  IMAD R26, R3.reuse, UR4, R26 ;  /* 0x00000004031a7c24 */ /* 0x041fe4000f8e021a */
[----:B-123--:R-:W-:-:S07]  /*0170*/  IMAD R24, R3, UR5, RZ ;  /* 0x0000000503187c24 */ /* 0x00efce000f8e02ff */
.L_x_6:
[----:B------:R-:W0:Y:S01]  /*0180*/  LDCU UR4, c[0x0][0x3a4] ;  /* 0x00007480ff0477ac */ /* 0x000e220008000800 */
[----:B------:R-:W-:Y:S01]  /*0190*/  BSSY.RECONVERGENT B7, `(.L_x_0) ;  /* 0x0000023000077945 */ /* 0x000fe20003800200 */
[----:B0-----:R-:W-:-:S13]  /*01a0*/  ISETP.GE.AND P0, PT, R26, UR4, PT ;  /* 0x000000041a007c0c */ /* 0x001fda000bf06270 */
[----:B------:R-:W-:Y:S05]  /*01b0*/  @P0 BRA `(.L_x_1) ;  /* 0x0000000000800947 */ /* 0x000fea0003800000 */
[----:B------:R-:W0:Y:S01]  /*01c0*/  LDCU.64 UR4, c[0x0][0x380] ;  /* 0x00007000ff0477ac */ /* 0x000e220008000a00 */
[----:B------:R-:W-:Y:S01]  /*01d0*/  IMAD.MOV.U32 R19, RZ, RZ, R26 ;  /* 0x000000ffff137224 */ /* 0x000fe200078e001a */
[----:B0-----:R-:W-:-:S04]  /*01e0*/  IADD3 R16, P0, PT, R18, UR4, RZ ;  /* 0x0000000412107c10 */ /* 0x001fc8000ff1e0ff */
[----:B------:R-:W-:-:S09]  /*01f0*/  LEA.HI.X.SX32 R17, R18, UR5, 0x1, P0 ;  /* 0x0000000512117c11 */ /* 0x000fd200080f0eff */
.L_x_5:
[C---:B------:R-:W-:Y:S01]  /*0200*/  IADD3 R2, P0, PT, R19.reuse, UR38, RZ ;  /* 0x0000002613027c10 */ /* 0x040fe2000ff1e0ff */
[----:B------:R-:W2:Y:S03]  /*0210*/  LDG.E.U8 R0, desc[UR36][R16.64] ;  /* 0x0000002410007981 */ /* 0x000ea6000c1e1100 */
[----:B------:R-:W-:-:S06]  /*0220*/  LEA.HI.X.SX32 R3, R19, UR39, 0x1, P0 ;  /* 0x0000002713037c11 */ /* 0x000fcc00080f0eff */
[----:B------:R-:W2:Y:S01]  /*0230*/  LDG.E.U8 R3, desc[UR36][R2.64] ;  /* 0x0000002402037981 */ /* 0x000ea2000c1e1100 */
[----:B------:R-:W-:Y:S01]  /*0240*/  BSSY.RECONVERGENT B6, `(.L_x_2) ;  /* 0x0000014000067945 */ /* 0x000fe20003800200 */
[----:B--2---:R-:W-:-:S13]  /*0250*/  ISETP.NE.AND P0, PT, R0, R3, PT ;  /* 0x000000030000720c */ /* 0x004fda0003f05270 */
[----:B------:R-:W-:Y:S05]  /*0260*/  @P0 BRA `(.L_x_3) ;  /* 0x0000000000440947 */ /* 0x000fea0003800000 */
[----:B------:R-:W-:Y:S01]  /*0270*/  MOV R2, 0x0 ;  /* 0x0000000000027802 */ /* 0x000fe20000000f00 */
[----:B------:R-:W0:Y:S01]  /*0280*/  LDCU.64 UR4, c[0x4][0x8] ;  /* 0x01000100ff0477ac */ /* 0x000e220008000a00 */
[----:B------:R-:W-:Y:S02]  /*0290*/  CS2R R6, SRZ ;  /* 0x0000000000067805 */ /* 0x000fe4000001ff00 */
[----:B------:R1:W2:Y:S01]  /*02a0*/  LDC.64 R8, c[0x4][R2] ;  /* 0x0100000002087b82 */ /* 0x0002a20000000a00 */
[----:B0-----:R-:W-:Y:S02]  /*02b0*/  IMAD.U32 R4, RZ, RZ, UR4 ;  /* 0x00000004ff047e24 */ /* 0x001fe4000f8e00ff */
[----:B-1----:R-:W-:-:S07]  /*02c0*/  IMAD.U32 R5, RZ, RZ, UR5 ;  /* 0x00000005ff057e24 */ /* 0x002fce000f8e00ff */
[----:B------:R-:W-:-:S07]  /*02d0*/  LEPC R20, `(.L_x_4) ;  /* 0x000000001014794e */ /* 0x000fce0000000000 */
[----:B--2---:R-:W-:Y:S05]  /*02e0*/  CALL.ABS.NOINC R8 ;  /* 0x0000000008007343 */ /* 0x004fea0003c00000 */
.L_x_4:
[----:B------:R0:W-:Y:S01]  /*02f0*/  STL.64 [R1], R18 ;  /* 0x0000001201007387 */ /* 0x0001e20000100a00 */
[----:B------:R-:W1:Y:S01]  /*0300*/  LDC.64 R2, c[0x4][R2] ;  /* 0x0100000002027b82 */ /* 0x000e620000000a00 */
[----:B------:R-:W2:Y:S01]  /*0310*/  LDCU.64 UR4, c[0x4][0x10] ;  /* 0x01000200ff0477ac */ /* 0x000ea20008000a00 */
[----:B------:R-:W-:Y:S02]  /*0320*/  IMAD.MOV.U32 R6, RZ, RZ, R23 ;  /* 0x000000ffff067224 */ /* 0x000fe400078e0017 */
[----:B------:R-:W-:Y:S01]  /*0330*/  IMAD.MOV.U32 R7, RZ, RZ, R22 ;  /* 0x000000ffff077224 */ /* 0x000fe200078e0016 */
[----:B--2---:R-:W-:Y:S01]  /*0340*/  MOV R4, UR4 ;  /* 0x0000000400047c02 */ /* 0x004fe20008000f00 */
[----:B0-----:R-:W-:-:S07]  /*0350*/  IMAD.U32 R5, RZ, RZ, UR5 ;  /* 0x00000005ff057e24 */ /* 0x001fce000f8e00ff */
[----:B------:R-:W-:-:S07]  /*0360*/  LEPC R20, `(.L_x_3) ;  /* 0x000000001014794e */ /* 0x000fce0000000000 */
[----:B-1----:R-:W-:Y:S05]  /*0370*/  CALL.ABS.NOINC R2 ;  /* 0x0000000002007343 */ /* 0x002fea0003c00000 */
.L_x_3:
[----:B------:R-:W-:Y:S05]  /*0380*/  BSYNC.RECONVERGENT B6 ;  /* 0x0000000000067941 */ /* 0x000fea0003800200 */
.L_x_2:
[----:B------:R-:W-:-:S04]  /*0390*/  IADD3 R19, PT, PT, R24, R19, RZ ;  /* 0x0000001318137210 */ /* 0x000fc80007ffe0ff */
[----:B------:R-:W-:-:S13]  /*03a0*/  ISETP.GE.AND P0, PT, R19, UR40, PT ;  /* 0x0000002813007c0c */ /* 0x000fda000bf06270 */
[----:B------:R-:W-:Y:S05]  /*03b0*/  @!P0 BRA `(.L_x_5) ;  /* 0xfffffffc00908947 */ /* 0x000fea000383ffff */
.L_x_1:
[----:B------:R-:W-:Y:S05]  /*03c0*/  BSYNC.RECONVERGENT B7 ;  /* 0x0000000000077941 */ /* 0x000fea0003800200 */
.L_x_0:
[----:B------:R-:W0:Y:S01]  /*03d0*/  LDCU UR4, c[0x0][0x3a0] ;  /* 0x00007400ff0477ac */ /* 0x000e220008000800 */
[----:B------:R-:W-:-:S05]  /*03e0*/  IMAD.IADD R18, R25, 0x1, R18 ;  /* 0x0000000119127824 */ /* 0x000fca00078e0212 */
[----:B0-----:R-:W-:-:S13]  /*03f0*/  ISETP.GE.AND P0, PT, R18, UR4, PT ;  /* 0x0000000412007c0c */ /* 0x001fda000bf06270 */
[----:B------:R-:W-:Y:S05]  /*0400*/  @!P0 BRA `(.L_x_6) ;  /* 0xfffffffc005c8947 */ /* 0x000fea000383ffff */
[----:B------:R-:W-:Y:S05]  /*0410*/  EXIT ;  /* 0x000000000000794d */ /* 0x000fea0003800000 */
.L_x_7:
[----:B------:R-:W-:-:S00]  /*0420*/  BRA `(.L_x_7) ;  /* 0xfffffffc00fc7947 */ /* 0x000fc0000383ffff */
[----:B------:R-:W-:-:S00]  /*0430*/  NOP ;  /* 0x0000000000007918 */ /* 0x000fc00000000000 */
        /* <DEDUP_REMOVED lines=12> */
.L_x_8:


//--------------------- .nv.global.init           --------------------------
	.section	.nv.global.init,"aw",@progbits
.nv.global.init:
	.type		$str,@object
	.size		$str,($str$1 - $str)
$str:
        /*0000*/ 	.byte	0x4d, 0x61, 0x74, 0x63, 0x68, 0x20, 0x66, 0x6f, 0x75, 0x6e, 0x64, 0x0a, 0x00
	.type		$str$1,@object
	.size		$str$1,(.L_1 - $str$1)
$str$1:
        /*000d*/ 	.byte	0x49, 0x6e, 0x64, 0x69, 0x63, 0x65, 0x73, 0x20, 0x25, 0x64, 0x20, 0x25, 0x64, 0x20, 0x0a, 0x00
.L_1:


//--------------------- .nv.shared.reserved.0     --------------------------
	.section	.nv.shared.reserved.0,"aw",@nobits
	.weak		__nv_reservedSMEM_offset_0_alias
	.size		__nv_reservedSMEM_offset_0_alias, 0, 64
	.other		__nv_reservedSMEM_offset_0_alias,@"STO_CUDA_RESERVED_SHARED STV_DEFAULT"
__nv_reservedSMEM_offset_0_alias:
	.zero		0
	.zero		64


//--------------------- .nv.constant0._Z11hist_kernelPcS_S_S_ii --------------------------
	.section	.nv.constant0._Z11hist_kernelPcS_S_S_ii,"a",@progbits
	.sectionflags	@""
	.align	4
.nv.constant0._Z11hist_kernelPcS_S_S_ii:
	.zero		936


//--------------------- SYMBOLS --------------------------

	.type		.nv.reservedSmem.offset0,@object
	.size		.nv.reservedSmem.offset0,0x4
	.type		vprintf,@function
